	.headerflags	@"EF_CUDA_TEXMODE_UNIFIED EF_CUDA_64BIT_ADDRESS EF_CUDA_ACCELERATORS EF_CUDA_SM90 EF_CUDA_VIRTUAL_SM(EF_CUDA_SM90)"
	.elftype	@"ET_EXEC"


//--------------------- .nv.info                  --------------------------
	.section	.nv.info,"",@"SHT_CUDA_INFO"
	.align	4


	//----- nvinfo : EIATTR_REGCOUNT
	.align		4
        /*0000*/ 	.byte	0x04, 0x2f
        /*0002*/ 	.short	(.L_1 - .L_0)
	.align		4
.L_0:
        /*0004*/ 	.word	index@(triton_poi_fused_mean_sum_48)
        /*0008*/ 	.word	0x0000001a


	//----- nvinfo : EIATTR_MIN_STACK_SIZE
	.align		4
.L_1:
        /*000c*/ 	.byte	0x04, 0x12
        /*000e*/ 	.short	(.L_3 - .L_2)
	.align		4
.L_2:
        /*0010*/ 	.word	index@(triton_poi_fused_mean_sum_48)
        /*0014*/ 	.word	0x00000000


	//----- nvinfo : EIATTR_FRAME_SIZE
	.align		4
.L_3:
        /*0018*/ 	.byte	0x04, 0x11
        /*001a*/ 	.short	(.L_5 - .L_4)
	.align		4
.L_4:
        /*001c*/ 	.word	index@(triton_poi_fused_mean_sum_48)
        /*0020*/ 	.word	0x00000000


	//----- nvinfo : EIATTR_MIN_STACK_SIZE
	.align		4
.L_5:
        /*0024*/ 	.byte	0x04, 0x12
        /*0026*/ 	.short	(.L_7 - .L_6)
	.align		4
.L_6:
        /*0028*/ 	.word	index@(triton_poi_fused_mean_sum_48)
        /*002c*/ 	.word	0x00000000
.L_7:


//--------------------- .nv.info.triton_poi_fused_mean_sum_48 --------------------------
	.section	.nv.info.triton_poi_fused_mean_sum_48,"",@"SHT_CUDA_INFO"
	.sectionflags	@""
	.align	4


	//----- nvinfo : EIATTR_CUDA_API_VERSION
	.align		4
        /*0000*/ 	.byte	0x04, 0x37
        /*0002*/ 	.short	(.L_9 - .L_8)
.L_8:
        /*0004*/ 	.word	0x0000007c


	//----- nvinfo : EIATTR_KPARAM_INFO
	.align		4
.L_9:
        /*0008*/ 	.byte	0x04, 0x17
        /*000a*/ 	.short	(.L_11 - .L_10)
.L_10:
        /*000c*/ 	.word	0x00000000
        /*0010*/ 	.short	0x0002
        /*0012*/ 	.short	0x0010
        /*0014*/ 	.byte	0x00, 0xf0, 0x11, 0x00


	//----- nvinfo : EIATTR_KPARAM_INFO
	.align		4
.L_11:
        /*0018*/ 	.byte	0x04, 0x17
        /*001a*/ 	.short	(.L_13 - .L_12)
.L_12:
        /*001c*/ 	.word	0x00000000
        /*0020*/ 	.short	0x0001
        /*0022*/ 	.short	0x0008
        /*0024*/ 	.byte	0x00, 0xf4, 0x21, 0x00


	//----- nvinfo : EIATTR_KPARAM_INFO
	.align		4
.L_13:
        /*0028*/ 	.byte	0x04, 0x17
        /*002a*/ 	.short	(.L_15 - .L_14)
.L_14:
        /*002c*/ 	.word	0x00000000
        /*0030*/ 	.short	0x0000
        /*0032*/ 	.short	0x0000
        /*0034*/ 	.byte	0x00, 0xf4, 0x21, 0x00


	//----- nvinfo : EIATTR_SPARSE_MMA_MASK
	.align		4
.L_15:
        /*0038*/ 	.byte	0x03, 0x50
        /*003a*/ 	.short	0x0000


	//----- nvinfo : EIATTR_MAXREG_COUNT
	.align		4
        /*003c*/ 	.byte	0x03, 0x1b
        /*003e*/ 	.short	0x00ff


	//----- nvinfo : EIATTR_EXIT_INSTR_OFFSETS
	.align		4
        /*0040*/ 	.byte	0x04, 0x1c
        /*0042*/ 	.short	(.L_17 - .L_16)


	//   ....[0]....
.L_16:
        /*0044*/ 	.word	0x000002f0


	//----- nvinfo : EIATTR_REQNTID
	.align		4
.L_17:
        /*0048*/ 	.byte	0x04, 0x10
        /*004a*/ 	.short	(.L_19 - .L_18)
.L_18:
        /*004c*/ 	.word	0x00000080
        /*0050*/ 	.word	0x00000001
        /*0054*/ 	.word	0x00000001


	//----- nvinfo : EIATTR_CBANK_PARAM_SIZE
	.align		4
.L_19:
        /*0058*/ 	.byte	0x03, 0x19
        /*005a*/ 	.short	0x0014


	//----- nvinfo : EIATTR_PARAM_CBANK
	.align		4
        /*005c*/ 	.byte	0x04, 0x0a
        /*005e*/ 	.short	(.L_21 - .L_20)
	.align		4
.L_20:
        /*0060*/ 	.word	index@(.nv.constant0.triton_poi_fused_mean_sum_48)
        /*0064*/ 	.short	0x0210
        /*0066*/ 	.short	0x0014


	//----- nvinfo : EIATTR_SW_WAR
	.align		4
.L_21:
        /*0068*/ 	.byte	0x04, 0x36
        /*006a*/ 	.short	(.L_23 - .L_22)
.L_22:
        /*006c*/ 	.word	0x00000008
.L_23:


//--------------------- .nv.callgraph             --------------------------
	.section	.nv.callgraph,"",@"SHT_CUDA_CALLGRAPH"
	.align	4
	.sectionentsize	8
	.align		4
        /*0000*/ 	.word	0x00000000
	.align		4
        /*0004*/ 	.word	0xffffffff
	.align		4
        /*0008*/ 	.word	0x00000000
	.align		4
        /*000c*/ 	.word	0xfffffffe
	.align		4
        /*0010*/ 	.word	0x00000000
	.align		4
        /*0014*/ 	.word	0xfffffffd
	.align		4
        /*0018*/ 	.word	0x00000000
	.align		4
        /*001c*/ 	.word	0xfffffffc


//--------------------- .text.triton_poi_fused_mean_sum_48 --------------------------
	.section	.text.triton_poi_fused_mean_sum_48,"ax",@progbits
	.align	128
        .global         triton_poi_fused_mean_sum_48
        .type           triton_poi_fused_mean_sum_48,@function
        .size           triton_poi_fused_mean_sum_48,(.L_x_1 - triton_poi_fused_mean_sum_48)
        .other          triton_poi_fused_mean_sum_48,@"STO_CUDA_ENTRY STV_DEFAULT"
triton_poi_fused_mean_sum_48:
.text.triton_poi_fused_mean_sum_48:
[----:B------:R-:W-:Y:S01]  /*0000*/  LDC R1, c[0x0][0x28] ;  /* 0x00000a00ff017b82 */ /* 0x000fe20000000800 */
[----:B------:R-:W1:Y:S01]  /*0010*/  S2R R0, SR_TID.X ;  /* 0x0000000000007919 */ /* 0x000e620000002100 */
[----:B------:R-:W-:Y:S01]  /*0020*/  ULDC.64 UR4, c[0x0][0x208] ;  /* 0x0000820000047ab9 */ /* 0x000fe20000000a00 */
[----:B------:R-:W2:Y:S01]  /*0030*/  S2R R3, SR_CTAID.X ;  /* 0x0000000000037919 */ /* 0x000ea20000002500 */
[----:B-1----:R-:W-:-:S04]  /*0040*/  LOP3.LUT R0, R0, 0x7f, RZ, 0xc0, !PT ;  /* 0x0000007f00007812 */ /* 0x002fc800078ec0ff */
[----:B--2---:R-:W-:Y:S02]  /*0050*/  LEA R0, R3, R0, 0x7 ;  /* 0x0000000003007211 */ /* 0x004fe400078e38ff */
[----:B------:R-:W1:Y:S02]  /*0060*/  LDC.64 R2, c[0x0][0x210] ;  /* 0x00008400ff027b82 */ /* 0x000e640000000a00 */
[----:B------:R-:W-:-:S04]  /*0070*/  SHF.R.S32.HI R5, RZ, 0x1f, R0 ;  /* 0x0000001fff057819 */ /* 0x000fc80000011400 */
[----:B------:R-:W-:-:S04]  /*0080*/  LEA.HI R5, R5, R0, RZ, 0xb ;  /* 0x0000000005057211 */ /* 0x000fc800078f58ff */
[C---:B------:R-:W-:Y:S02]  /*0090*/  SHF.L.U32 R4, R5.reuse, 0x2, RZ ;  /* 0x0000000205047819 */ /* 0x040fe400000006ff */
[----:B------:R-:W-:Y:S02]  /*00a0*/  LOP3.LUT R5, R5, 0xfffff800, RZ, 0xc0, !PT ;  /* 0xfffff80005057812 */ /* 0x000fe400078ec0ff */
[----:B------:R-:W-:-:S04]  /*00b0*/  LOP3.LUT R4, R4, 0xffffe000, RZ, 0xc0, !PT ;  /* 0xffffe00004047812 */ /* 0x000fc800078ec0ff */
[----:B------:R-:W-:-:S04]  /*00c0*/  IADD3 R15, R4, R0, -R5 ;  /* 0x00000000040f7210 */ /* 0x000fc80007ffe805 */
[----:B------:R-:W-:Y:S02]  /*00d0*/  IADD3 R11, R15, 0x800, RZ ;  /* 0x000008000f0b7810 */ /* 0x000fe40007ffe0ff */
[----:B------:R-:W-:Y:S01]  /*00e0*/  IADD3 R13, R15, 0x8800, RZ ;  /* 0x000088000f0d7810 */ /* 0x000fe20007ffe0ff */
[--C-:B-1----:R-:W-:Y:S01]  /*00f0*/  IMAD.WIDE R6, R15, 0x4, R2.reuse ;  /* 0x000000040f067825 */ /* 0x102fe200078e0202 */
[----:B------:R-:W-:Y:S02]  /*0100*/  IADD3 R9, R15, 0x8000, RZ ;  /* 0x000080000f097810 */ /* 0x000fe40007ffe0ff */
[----:B------:R-:W-:Y:S01]  /*0110*/  IADD3 R17, R15, 0x1000, RZ ;  /* 0x000010000f117810 */ /* 0x000fe20007ffe0ff */
[--C-:B------:R-:W-:Y:S01]  /*0120*/  IMAD.WIDE R10, R11, 0x4, R2.reuse ;  /* 0x000000040b0a7825 */ /* 0x100fe200078e0202 */
[----:B------:R-:W-:Y:S01]  /*0130*/  IADD3 R19, R15, 0x9000, RZ ;  /* 0x000090000f137810 */ /* 0x000fe20007ffe0ff */
[----:B------:R1:W2:Y:S02]  /*0140*/  LDG.E R4, desc[UR4][R6.64] ;  /* 0x0000000406047981 */ /* 0x0002a4000c1e1900 */
[--C-:B------:R-:W-:Y:S01]  /*0150*/  IMAD.WIDE R12, R13, 0x4, R2.reuse ;  /* 0x000000040d0c7825 */ /* 0x100fe200078e0202 */
[----:B------:R-:W-:Y:S01]  /*0160*/  IADD3 R21, R15, 0x1800, RZ ;  /* 0x000018000f157810 */ /* 0x000fe20007ffe0ff */
[----:B------:R-:W3:Y:S01]  /*0170*/  LDG.E R10, desc[UR4][R10.64] ;  /* 0x000000040a0a7981 */ /* 0x000ee2000c1e1900 */
[----:B------:R-:W-:Y:S01]  /*0180*/  IADD3 R23, R15, 0x9800, RZ ;  /* 0x000098000f177810 */ /* 0x000fe20007ffe0ff */
[----:B------:R-:W-:-:S02]  /*0190*/  IMAD.WIDE R8, R9, 0x4, R2 ;  /* 0x0000000409087825 */ /* 0x000fc400078e0202 */
[----:B------:R-:W3:Y:S02]  /*01a0*/  LDG.E R13, desc[UR4][R12.64] ;  /* 0x000000040c0d7981 */ /* 0x000ee4000c1e1900 */
[--C-:B------:R-:W-:Y:S02]  /*01b0*/  IMAD.WIDE R14, R17, 0x4, R2.reuse ;  /* 0x00000004110e7825 */ /* 0x100fe400078e0202 */
[----:B------:R-:W2:Y:S02]  /*01c0*/  LDG.E R5, desc[UR4][R8.64] ;  /* 0x0000000408057981 */ /* 0x000ea4000c1e1900 */
[--C-:B------:R-:W-:Y:S02]  /*01d0*/  IMAD.WIDE R16, R19, 0x4, R2.reuse ;  /* 0x0000000413107825 */ /* 0x100fe400078e0202 */
[----:B------:R-:W4:Y:S02]  /*01e0*/  LDG.E R14, desc[UR4][R14.64] ;  /* 0x000000040e0e7981 */ /* 0x000f24000c1e1900 */
[----:B-1----:R-:W-:-:S02]  /*01f0*/  IMAD.WIDE R6, R21, 0x4, R2 ;  /* 0x0000000415067825 */ /* 0x002fc400078e0202 */
[----:B------:R-:W4:Y:S02]  /*0200*/  LDG.E R17, desc[UR4][R16.64] ;  /* 0x0000000410117981 */ /* 0x000f24000c1e1900 */
[----:B------:R-:W-:Y:S02]  /*0210*/  IMAD.WIDE R18, R23, 0x4, R2 ;  /* 0x0000000417127825 */ /* 0x000fe400078e0202 */
[----:B------:R-:W5:Y:S01]  /*0220*/  LDG.E R6, desc[UR4][R6.64] ;  /* 0x0000000406067981 */ /* 0x000f62000c1e1900 */
[----:B------:R-:W1:Y:S03]  /*0230*/  LDC.64 R2, c[0x0][0x218] ;  /* 0x00008600ff027b82 */ /* 0x000e660000000a00 */
[----:B------:R-:W5:Y:S01]  /*0240*/  LDG.E R19, desc[UR4][R18.64] ;  /* 0x0000000412137981 */ /* 0x000f62000c1e1900 */
[----:B-1----:R-:W-:-:S04]  /*0250*/  IMAD.WIDE R2, R0, 0x4, R2 ;  /* 0x0000000400027825 */ /* 0x002fc800078e0202 */
[----:B---3--:R-:W-:Y:S01]  /*0260*/  FADD R13, R10, R13 ;  /* 0x0000000d0a0d7221 */ /* 0x008fe20000000000 */
[----:B--2---:R-:W-:-:S04]  /*0270*/  FADD R4, R4, R5 ;  /* 0x0000000504047221 */ /* 0x004fc80000000000 */
[----:B------:R-:W-:Y:S01]  /*0280*/  FADD R4, R4, R13 ;  /* 0x0000000d04047221 */ /* 0x000fe20000000000 */
[----:B----4-:R-:W-:-:S04]  /*0290*/  FADD R9, R14, R17 ;  /* 0x000000110e097221 */ /* 0x010fc80000000000 */
[----:B------:R-:W-:Y:S01]  /*02a0*/  FADD R4, R4, R9 ;  /* 0x0000000904047221 */ /* 0x000fe20000000000 */
[----:B-----5:R-:W-:-:S04]  /*02b0*/  FADD R5, R6, R19 ;  /* 0x0000001306057221 */ /* 0x020fc80000000000 */
[----:B------:R-:W-:-:S04]  /*02c0*/  FADD R4, R5, R4 ;  /* 0x0000000405047221 */ /* 0x000fc80000000000 */
[----:B------:R-:W-:-:S05]  /*02d0*/  FMUL R5, R4, 0.25 ;  /* 0x3e80000004057820 */ /* 0x000fca0000400000 */
[----:B------:R-:W-:Y:S01]  /*02e0*/  STG.E desc[UR4][R2.64], R5 ;  /* 0x0000000502007986 */ /* 0x000fe2000c101904 */
[----:B------:R-:W-:Y:S05]  /*02f0*/  EXIT ;  /* 0x000000000000794d */ /* 0x000fea0003800000 */
.L_x_0:
[----:B------:R-:W-:-:S00]  /*0300*/  BRA `(.L_x_0) ;  /* 0xfffffffc00fc7947 */ /* 0x000fc0000383ffff */
[----:B------:R-:W-:-:S00]  /*0310*/  NOP ;  /* 0x0000000000007918 */ /* 0x000fc00000000000 */
        /* <DEDUP_REMOVED lines=14> */
.L_x_1:


//--------------------- .nv.constant0.triton_poi_fused_mean_sum_48 --------------------------
	.section	.nv.constant0.triton_poi_fused_mean_sum_48,"a",@progbits
	.sectionflags	@""
	.align	4
.nv.constant0.triton_poi_fused_mean_sum_48:
	.zero		548
